	.headerflags	@"EF_CUDA_TEXMODE_UNIFIED EF_CUDA_64BIT_ADDRESS EF_CUDA_ACCELERATORS EF_CUDA_SM90 EF_CUDA_VIRTUAL_SM(EF_CUDA_SM90)"
	.elftype	@"ET_EXEC"


//--------------------- .nv.info                  --------------------------
	.section	.nv.info,"",@"SHT_CUDA_INFO"
	.align	4


	//----- nvinfo : EIATTR_REGCOUNT
	.align		4
        /*0000*/ 	.byte	0x04, 0x2f
        /*0002*/ 	.short	(.L_1 - .L_0)
	.align		4
.L_0:
        /*0004*/ 	.word	index@(triton_poi_fused_bmm_transpose_1)
        /*0008*/ 	.word	0x00000012


	//----- nvinfo : EIATTR_MIN_STACK_SIZE
	.align		4
.L_1:
        /*000c*/ 	.byte	0x04, 0x12
        /*000e*/ 	.short	(.L_3 - .L_2)
	.align		4
.L_2:
        /*0010*/ 	.word	index@(triton_poi_fused_bmm_transpose_1)
        /*0014*/ 	.word	0x00000000


	//----- nvinfo : EIATTR_FRAME_SIZE
	.align		4
.L_3:
        /*0018*/ 	.byte	0x04, 0x11
        /*001a*/ 	.short	(.L_5 - .L_4)
	.align		4
.L_4:
        /*001c*/ 	.word	index@(triton_poi_fused_bmm_transpose_1)
        /*0020*/ 	.word	0x00000000


	//----- nvinfo : EIATTR_MIN_STACK_SIZE
	.align		4
.L_5:
        /*0024*/ 	.byte	0x04, 0x12
        /*0026*/ 	.short	(.L_7 - .L_6)
	.align		4
.L_6:
        /*0028*/ 	.word	index@(triton_poi_fused_bmm_transpose_1)
        /*002c*/ 	.word	0x00000000
.L_7:


//--------------------- .nv.info.triton_poi_fused_bmm_transpose_1 --------------------------
	.section	.nv.info.triton_poi_fused_bmm_transpose_1,"",@"SHT_CUDA_INFO"
	.sectionflags	@""
	.align	4


	//----- nvinfo : EIATTR_CUDA_API_VERSION
	.align		4
        /*0000*/ 	.byte	0x04, 0x37
        /*0002*/ 	.short	(.L_9 - .L_8)
.L_8:
        /*0004*/ 	.word	0x0000007c


	//----- nvinfo : EIATTR_KPARAM_INFO
	.align		4
.L_9:
        /*0008*/ 	.byte	0x04, 0x17
        /*000a*/ 	.short	(.L_11 - .L_10)
.L_10:
        /*000c*/ 	.word	0x00000000
        /*0010*/ 	.short	0x0005
        /*0012*/ 	.short	0x0028
        /*0014*/ 	.byte	0x00, 0xf0, 0x11, 0x00


	//----- nvinfo : EIATTR_KPARAM_INFO
	.align		4
.L_11:
        /*0018*/ 	.byte	0x04, 0x17
        /*001a*/ 	.short	(.L_13 - .L_12)
.L_12:
        /*001c*/ 	.word	0x00000000
        /*0020*/ 	.short	0x0004
        /*0022*/ 	.short	0x0020
        /*0024*/ 	.byte	0x00, 0xf4, 0x21, 0x00


	//----- nvinfo : EIATTR_KPARAM_INFO
	.align		4
.L_13:
        /*0028*/ 	.byte	0x04, 0x17
        /*002a*/ 	.short	(.L_15 - .L_14)
.L_14:
        /*002c*/ 	.word	0x00000000
        /*0030*/ 	.short	0x0003
        /*0032*/ 	.short	0x0018
        /*0034*/ 	.byte	0x00, 0xf4, 0x21, 0x00


	//----- nvinfo : EIATTR_KPARAM_INFO
	.align		4
.L_15:
        /*0038*/ 	.byte	0x04, 0x17
        /*003a*/ 	.short	(.L_17 - .L_16)
.L_16:
        /*003c*/ 	.word	0x00000000
        /*0040*/ 	.short	0x0002
        /*0042*/ 	.short	0x0010
        /*0044*/ 	.byte	0x00, 0xf4, 0x21, 0x00


	//----- nvinfo : EIATTR_KPARAM_INFO
	.align		4
.L_17:
        /*0048*/ 	.byte	0x04, 0x17
        /*004a*/ 	.short	(.L_19 - .L_18)
.L_18:
        /*004c*/ 	.word	0x00000000
        /*0050*/ 	.short	0x0001
        /*0052*/ 	.short	0x0008
        /*0054*/ 	.byte	0x00, 0xf4, 0x21, 0x00


	//----- nvinfo : EIATTR_KPARAM_INFO
	.align		4
.L_19:
        /*0058*/ 	.byte	0x04, 0x17
        /*005a*/ 	.short	(.L_21 - .L_20)
.L_20:
        /*005c*/ 	.word	0x00000000
        /*0060*/ 	.short	0x0000
        /*0062*/ 	.short	0x0000
        /*0064*/ 	.byte	0x00, 0xf4, 0x21, 0x00


	//----- nvinfo : EIATTR_SPARSE_MMA_MASK
	.align		4
.L_21:
        /*0068*/ 	.byte	0x03, 0x50
        /*006a*/ 	.short	0x0000


	//----- nvinfo : EIATTR_MAXREG_COUNT
	.align		4
        /*006c*/ 	.byte	0x03, 0x1b
        /*006e*/ 	.short	0x00ff


	//----- nvinfo : EIATTR_EXIT_INSTR_OFFSETS
	.align		4
        /*0070*/ 	.byte	0x04, 0x1c
        /*0072*/ 	.short	(.L_23 - .L_22)


	//   ....[0]....
.L_22:
        /*0074*/ 	.word	0x000004d0


	//   ....[1]....
        /*0078*/ 	.word	0x000004f0


	//----- nvinfo : EIATTR_REQNTID
	.align		4
.L_23:
        /*007c*/ 	.byte	0x04, 0x10
        /*007e*/ 	.short	(.L_25 - .L_24)
.L_24:
        /*0080*/ 	.word	0x00000080
        /*0084*/ 	.word	0x00000001
        /*0088*/ 	.word	0x00000001


	//----- nvinfo : EIATTR_CBANK_PARAM_SIZE
	.align		4
.L_25:
        /*008c*/ 	.byte	0x03, 0x19
        /*008e*/ 	.short	0x002c


	//----- nvinfo : EIATTR_PARAM_CBANK
	.align		4
        /*0090*/ 	.byte	0x04, 0x0a
        /*0092*/ 	.short	(.L_27 - .L_26)
	.align		4
.L_26:
        /*0094*/ 	.word	index@(.nv.constant0.triton_poi_fused_bmm_transpose_1)
        /*0098*/ 	.short	0x0210
        /*009a*/ 	.short	0x002c


	//----- nvinfo : EIATTR_SW_WAR
	.align		4
.L_27:
        /*009c*/ 	.byte	0x04, 0x36
        /*009e*/ 	.short	(.L_29 - .L_28)
.L_28:
        /*00a0*/ 	.word	0x00000008
.L_29:


//--------------------- .nv.callgraph             --------------------------
	.section	.nv.callgraph,"",@"SHT_CUDA_CALLGRAPH"
	.align	4
	.sectionentsize	8
	.align		4
        /*0000*/ 	.word	0x00000000
	.align		4
        /*0004*/ 	.word	0xffffffff
	.align		4
        /*0008*/ 	.word	0x00000000
	.align		4
        /*000c*/ 	.word	0xfffffffe
	.align		4
        /*0010*/ 	.word	0x00000000
	.align		4
        /*0014*/ 	.word	0xfffffffd
	.align		4
        /*0018*/ 	.word	0x00000000
	.align		4
        /*001c*/ 	.word	0xfffffffc


//--------------------- .text.triton_poi_fused_bmm_transpose_1 --------------------------
	.section	.text.triton_poi_fused_bmm_transpose_1,"ax",@progbits
	.align	128
        .global         triton_poi_fused_bmm_transpose_1
        .type           triton_poi_fused_bmm_transpose_1,@function
        .size           triton_poi_fused_bmm_transpose_1,(.L_x_1 - triton_poi_fused_bmm_transpose_1)
        .other          triton_poi_fused_bmm_transpose_1,@"STO_CUDA_ENTRY STV_DEFAULT"
triton_poi_fused_bmm_transpose_1:
.text.triton_poi_fused_bmm_transpose_1:
[----:B------:R-:W0:Y:S02]  /*0000*/  LDC R1, c[0x0][0x28] ;  /* 0x00000a00ff017b82 */ /* 0x000e240000000800 */
[----:B------:R-:W1:Y:S01]  /*0010*/  S2R R0, SR_TID.X ;  /* 0x0000000000007919 */ /* 0x000e620000002100 */
[----:B------:R-:W-:Y:S01]  /*0020*/  CS2R R14, SRZ ;  /* 0x00000000000e7805 */ /* 0x000fe2000001ff00 */
[----:B------:R-:W-:Y:S01]  /*0030*/  ULDC.64 UR4, c[0x0][0x208] ;  /* 0x0000820000047ab9 */ /* 0x000fe20000000a00 */
[----:B------:R-:W2:Y:S01]  /*0040*/  LDC.64 R12, c[0x0][0x230] ;  /* 0x00008c00ff0c7b82 */ /* 0x000ea20000000a00 */
[----:B------:R-:W3:Y:S01]  /*0050*/  S2R R7, SR_CTAID.X ;  /* 0x0000000000077919 */ /* 0x000ee20000002500 */
[----:B-1----:R-:W-:Y:S01]  /*0060*/  IMAD.SHL.U32 R0, R0, 0x2, RZ ;  /* 0x0000000200007824 */ /* 0x002fe200078e00ff */
[----:B---3--:R-:W-:-:S04]  /*0070*/  SHF.R.S32.HI R6, RZ, 0x17, R7 ;  /* 0x00000017ff067819 */ /* 0x008fc80000011407 */
[----:B------:R-:W-:Y:S02]  /*0080*/  LOP3.LUT R0, R0, 0xfe, RZ, 0xc0, !PT ;  /* 0x000000fe00007812 */ /* 0x000fe400078ec0ff */
[----:B------:R-:W-:-:S03]  /*0090*/  SGXT R6, R6, 0x1 ;  /* 0x000000010606781a */ /* 0x000fc60000000200 */
[----:B------:R-:W-:-:S05]  /*00a0*/  IMAD R0, R7, 0x100, R0 ;  /* 0x0000010007007824 */ /* 0x000fca00078e0200 */
[----:B------:R-:W-:Y:S02]  /*00b0*/  SHF.R.S32.HI R5, RZ, 0x1f, R0 ;  /* 0x0000001fff057819 */ /* 0x000fe40000011400 */
[----:B------:R-:W-:Y:S02]  /*00c0*/  ISETP.GE.AND P0, PT, R0, 0x100, PT ;  /* 0x000001000000780c */ /* 0x000fe40003f06270 */
[CC--:B------:R-:W-:Y:S02]  /*00d0*/  LEA.HI R2, R5.reuse, R0.reuse, RZ, 0x2 ;  /* 0x0000000005027211 */ /* 0x0c0fe400078f10ff */
[----:B------:R-:W-:Y:S02]  /*00e0*/  LEA.HI R7, R5, R0, RZ, 0x6 ;  /* 0x0000000005077211 */ /* 0x000fe400078f30ff */
[--C-:B------:R-:W-:Y:S02]  /*00f0*/  SHF.R.S32.HI R4, RZ, 0x2, R2.reuse ;  /* 0x00000002ff047819 */ /* 0x100fe40000011402 */
[----:B------:R-:W-:-:S02]  /*0100*/  SHF.R.S32.HI R3, RZ, 0x1f, R2 ;  /* 0x0000001fff037819 */ /* 0x000fc40000011402 */
[----:B------:R-:W-:Y:S02]  /*0110*/  LOP3.LUT R7, R7, 0xffffffc0, RZ, 0xc0, !PT ;  /* 0xffffffc007077812 */ /* 0x000fe400078ec0ff */
[----:B------:R-:W-:-:S04]  /*0120*/  LEA.HI R3, R3, R4, RZ, 0x4 ;  /* 0x0000000403037211 */ /* 0x000fc800078f20ff */
[----:B------:R-:W-:-:S05]  /*0130*/  LOP3.LUT R3, R3, 0xfffffff0, RZ, 0xc0, !PT ;  /* 0xfffffff003037812 */ /* 0x000fca00078ec0ff */
[----:B------:R-:W-:Y:S02]  /*0140*/  IMAD.IADD R4, R4, 0x1, -R3 ;  /* 0x0000000104047824 */ /* 0x000fe400078e0a03 */
[----:B------:R-:W-:-:S03]  /*0150*/  VIADD R3, R0, 0x1 ;  /* 0x0000000100037836 */ /* 0x000fc60000000000 */
[----:B------:R-:W-:Y:S02]  /*0160*/  PRMT R8, R4, 0x8880, RZ ;  /* 0x0000888004087816 */ /* 0x000fe400000000ff */
[----:B------:R-:W-:Y:S02]  /*0170*/  LEA.HI R6, R6, R3, RZ, 0x2 ;  /* 0x0000000306067211 */ /* 0x000fe400078f10ff */
[----:B------:R-:W-:Y:S02]  /*0180*/  PRMT R8, R8, 0x7710, RZ ;  /* 0x0000771008087816 */ /* 0x000fe400000000ff */
[----:B------:R-:W-:Y:S02]  /*0190*/  LOP3.LUT R6, R6, 0xfffffffc, RZ, 0xc0, !PT ;  /* 0xfffffffc06067812 */ /* 0x000fe400078ec0ff */
[----:B------:R-:W-:-:S03]  /*01a0*/  SHF.R.U32.HI R8, RZ, 0xd, R8 ;  /* 0x0000000dff087819 */ /* 0x000fc60000011608 */
[----:B------:R-:W-:Y:S01]  /*01b0*/  IMAD.IADD R3, R3, 0x1, -R6 ;  /* 0x0000000103037824 */ /* 0x000fe200078e0a06 */
[----:B------:R-:W-:Y:S01]  /*01c0*/  LOP3.LUT R5, R8, 0x3, RZ, 0xc0, !PT ;  /* 0x0000000308057812 */ /* 0x000fe200078ec0ff */
[----:B------:R-:W-:Y:S02]  /*01d0*/  IMAD.IADD R8, R0, 0x1, -R7 ;  /* 0x0000000100087824 */ /* 0x000fe400078e0a07 */
[C---:B------:R-:W-:Y:S02]  /*01e0*/  IMAD R9, R4.reuse, 0x4, R3 ;  /* 0x0000000404097824 */ /* 0x040fe400078e0203 */
[----:B------:R-:W-:Y:S01]  /*01f0*/  IMAD.IADD R5, R4, 0x1, R5 ;  /* 0x0000000104057824 */ /* 0x000fe200078e0205 */
[----:B------:R-:W-:Y:S02]  /*0200*/  PRMT R6, R8, 0x8880, RZ ;  /* 0x0000888008067816 */ /* 0x000fe400000000ff */
[----:B------:R-:W-:Y:S02]  /*0210*/  PRMT R10, R9, 0x8880, RZ ;  /* 0x00008880090a7816 */ /* 0x000fe400000000ff */
[----:B------:R-:W-:-:S02]  /*0220*/  LOP3.LUT R5, R5, 0xfc, RZ, 0xc0, !PT ;  /* 0x000000fc05057812 */ /* 0x000fc400078ec0ff */
[----:B------:R-:W-:Y:S02]  /*0230*/  PRMT R6, R6, 0x7710, RZ ;  /* 0x0000771006067816 */ /* 0x000fe400000000ff */
[----:B------:R-:W-:Y:S01]  /*0240*/  PRMT R10, R10, 0x7710, RZ ;  /* 0x000077100a0a7816 */ /* 0x000fe200000000ff */
[----:B------:R-:W-:Y:S01]  /*0250*/  IMAD.MOV R5, RZ, RZ, -R5 ;  /* 0x000000ffff057224 */ /* 0x000fe200078e0a05 */
[----:B------:R-:W-:Y:S02]  /*0260*/  SHF.R.U32.HI R6, RZ, 0xb, R6 ;  /* 0x0000000bff067819 */ /* 0x000fe40000011606 */
[----:B------:R-:W-:Y:S02]  /*0270*/  SHF.R.U32.HI R10, RZ, 0xb, R10 ;  /* 0x0000000bff0a7819 */ /* 0x000fe4000001160a */
[----:B------:R-:W-:Y:S02]  /*0280*/  PRMT R11, R5, 0x7710, RZ ;  /* 0x00007710050b7816 */ /* 0x000fe400000000ff */
[----:B------:R-:W-:-:S02]  /*0290*/  LOP3.LUT R5, R6, 0xf, RZ, 0xc0, !PT ;  /* 0x0000000f06057812 */ /* 0x000fc400078ec0ff */
[----:B------:R-:W-:Y:S01]  /*02a0*/  LOP3.LUT R10, R10, 0xf, RZ, 0xc0, !PT ;  /* 0x0000000f0a0a7812 */ /* 0x000fe200078ec0ff */
[----:B------:R-:W-:Y:S02]  /*02b0*/  IMAD.IADD R6, R4, 0x1, R11 ;  /* 0x0000000104067824 */ /* 0x000fe400078e020b */
[----:B------:R-:W-:Y:S02]  /*02c0*/  IMAD.IADD R8, R8, 0x1, R5 ;  /* 0x0000000108087824 */ /* 0x000fe400078e0205 */
[----:B------:R-:W-:Y:S01]  /*02d0*/  IMAD.IADD R10, R9, 0x1, R10 ;  /* 0x00000001090a7824 */ /* 0x000fe200078e020a */
[----:B------:R-:W1:Y:S01]  /*02e0*/  LDC.64 R4, c[0x0][0x210] ;  /* 0x00008400ff047b82 */ /* 0x000e620000000a00 */
[----:B------:R-:W-:Y:S02]  /*02f0*/  PRMT R6, R6, 0x8880, RZ ;  /* 0x0000888006067816 */ /* 0x000fe400000000ff */
[----:B------:R-:W-:Y:S02]  /*0300*/  PRMT R8, R8, 0x8880, RZ ;  /* 0x0000888008087816 */ /* 0x000fe400000000ff */
[----:B------:R-:W-:Y:S01]  /*0310*/  PRMT R9, R10, 0x8880, RZ ;  /* 0x000088800a097816 */ /* 0x000fe200000000ff */
[----:B------:R-:W-:-:S02]  /*0320*/  IMAD.MOV.U32 R10, RZ, RZ, R6 ;  /* 0x000000ffff0a7224 */ /* 0x000fc400078e0006 */
[----:B------:R-:W-:Y:S02]  /*0330*/  IMAD.MOV.U32 R6, RZ, RZ, R8 ;  /* 0x000000ffff067224 */ /* 0x000fe400078e0008 */
[----:B------:R-:W-:Y:S02]  /*0340*/  IMAD.MOV.U32 R8, RZ, RZ, R9 ;  /* 0x000000ffff087224 */ /* 0x000fe400078e0009 */
[----:B------:R-:W-:Y:S01]  /*0350*/  IMAD R10, R10, 0x4, R7 ;  /* 0x000000040a0a7824 */ /* 0x000fe200078e0207 */
[----:B------:R-:W-:Y:S02]  /*0360*/  SHF.R.S32.HI R6, RZ, 0x4, R6 ;  /* 0x00000004ff067819 */ /* 0x000fe40000011406 */
[----:B------:R-:W-:Y:S02]  /*0370*/  LOP3.LUT R7, R2, 0xfffffffc, RZ, 0xc0, !PT ;  /* 0xfffffffc02077812 */ /* 0x000fe400078ec0ff */
[----:B------:R-:W-:Y:S02]  /*0380*/  SHF.R.S32.HI R8, RZ, 0x4, R8 ;  /* 0x00000004ff087819 */ /* 0x000fe40000011408 */
[----:B------:R-:W-:-:S02]  /*0390*/  PRMT R2, R6, 0x9910, RZ ;  /* 0x0000991006027816 */ /* 0x000fc400000000ff */
[----:B------:R-:W-:Y:S01]  /*03a0*/  IADD3 R7, R10, R0, -R7 ;  /* 0x000000000a077210 */ /* 0x000fe20007ffe807 */
[----:B------:R-:W-:Y:S01]  /*03b0*/  IMAD.IADD R10, R3, 0x1, R10 ;  /* 0x00000001030a7824 */ /* 0x000fe200078e020a */
[----:B------:R-:W-:-:S03]  /*03c0*/  PRMT R9, R8, 0x9910, RZ ;  /* 0x0000991008097816 */ /* 0x000fc600000000ff */
[----:B------:R-:W-:Y:S02]  /*03d0*/  IMAD R3, R2, 0x10, R7 ;  /* 0x0000001002037824 */ /* 0x000fe400078e0207 */
[----:B------:R-:W-:Y:S02]  /*03e0*/  IMAD R7, R9, 0x10, R10 ;  /* 0x0000001009077824 */ /* 0x000fe400078e020a */
[--C-:B-1----:R-:W-:Y:S01]  /*03f0*/  IMAD.WIDE R2, R3, 0x4, R4.reuse ;  /* 0x0000000403027825 */ /* 0x102fe200078e0204 */
[----:B------:R-:W1:Y:S03]  /*0400*/  LDC.64 R8, c[0x0][0x220] ;  /* 0x00008800ff087b82 */ /* 0x000e660000000a00 */
[----:B------:R-:W-:Y:S01]  /*0410*/  IMAD.WIDE R4, R7, 0x4, R4 ;  /* 0x0000000407047825 */ /* 0x000fe200078e0204 */
[----:B------:R-:W3:Y:S04]  /*0420*/  @!P0 LDG.E R14, desc[UR4][R2.64] ;  /* 0x00000004020e8981 */ /* 0x000ee8000c1e1900 */
[----:B------:R-:W3:Y:S01]  /*0430*/  @!P0 LDG.E R15, desc[UR4][R4.64] ;  /* 0x00000004040f8981 */ /* 0x000ee2000c1e1900 */
[----:B------:R-:W4:Y:S01]  /*0440*/  LDC.64 R6, c[0x0][0x218] ;  /* 0x00008600ff067b82 */ /* 0x000f220000000a00 */
[----:B--2---:R-:W-:-:S07]  /*0450*/  IMAD.WIDE R12, R0, 0x4, R12 ;  /* 0x00000004000c7825 */ /* 0x004fce00078e020c */
[----:B------:R-:W2:Y:S01]  /*0460*/  LDC.64 R10, c[0x0][0x228] ;  /* 0x00008a00ff0a7b82 */ /* 0x000ea20000000a00 */
[----:B-1----:R-:W-:-:S04]  /*0470*/  IMAD.WIDE R8, R0, 0x4, R8 ;  /* 0x0000000400087825 */ /* 0x002fc800078e0208 */
[----:B----4-:R-:W-:-:S04]  /*0480*/  IMAD.WIDE R6, R0, 0x4, R6 ;  /* 0x0000000400067825 */ /* 0x010fc800078e0206 */
[----:B--2---:R-:W-:Y:S01]  /*0490*/  IMAD.WIDE R10, R0, 0x4, R10 ;  /* 0x00000004000a7825 */ /* 0x004fe200078e020a */
[----:B---3--:R1:W-:Y:S04]  /*04a0*/  @!P0 STG.E.64 desc[UR4][R6.64], R14 ;  /* 0x0000000e06008986 */ /* 0x0083e8000c101b04 */
[----:B------:R1:W-:Y:S04]  /*04b0*/  @!P0 STG.E.64 desc[UR4][R8.64], R14 ;  /* 0x0000000e08008986 */ /* 0x0003e8000c101b04 */
[----:B------:R1:W-:Y:S01]  /*04c0*/  @!P0 STG.E.64 desc[UR4][R10.64], R14 ;  /* 0x0000000e0a008986 */ /* 0x0003e2000c101b04 */
[----:B------:R-:W-:Y:S05]  /*04d0*/  @P0 EXIT ;  /* 0x000000000000094d */ /* 0x000fea0003800000 */
[----:B------:R-:W-:Y:S01]  /*04e0*/  STG.E.64 desc[UR4][R12.64], R14 ;  /* 0x0000000e0c007986 */ /* 0x000fe2000c101b04 */
[----:B------:R-:W-:Y:S05]  /*04f0*/  EXIT ;  /* 0x000000000000794d */ /* 0x000fea0003800000 */
.L_x_0:
[----:B------:R-:W-:-:S00]  /*0500*/  BRA `(.L_x_0) ;  /* 0xfffffffc00fc7947 */ /* 0x000fc0000383ffff */
[----:B------:R-:W-:-:S00]  /*0510*/  NOP ;  /* 0x0000000000007918 */ /* 0x000fc00000000000 */
        /* <DEDUP_REMOVED lines=14> */
.L_x_1:


//--------------------- .nv.constant0.triton_poi_fused_bmm_transpose_1 --------------------------
	.section	.nv.constant0.triton_poi_fused_bmm_transpose_1,"a",@progbits
	.sectionflags	@""
	.align	4
.nv.constant0.triton_poi_fused_bmm_transpose_1:
	.zero		572
